	.headerflags	@"EF_CUDA_TEXMODE_UNIFIED EF_CUDA_64BIT_ADDRESS EF_CUDA_ACCELERATORS EF_CUDA_SM90 EF_CUDA_VIRTUAL_SM(EF_CUDA_SM90)"
	.elftype	@"ET_EXEC"


//--------------------- .nv.info                  --------------------------
	.section	.nv.info,"",@"SHT_CUDA_INFO"
	.align	4


	//----- nvinfo : EIATTR_REGCOUNT
	.align		4
        /*0000*/ 	.byte	0x04, 0x2f
        /*0002*/ 	.short	(.L_1 - .L_0)
	.align		4
.L_0:
        /*0004*/ 	.word	index@(triton_poi_fused_add_8)
        /*0008*/ 	.word	0x00000012


	//----- nvinfo : EIATTR_MIN_STACK_SIZE
	.align		4
.L_1:
        /*000c*/ 	.byte	0x04, 0x12
        /*000e*/ 	.short	(.L_3 - .L_2)
	.align		4
.L_2:
        /*0010*/ 	.word	index@(triton_poi_fused_add_8)
        /*0014*/ 	.word	0x00000000


	//----- nvinfo : EIATTR_FRAME_SIZE
	.align		4
.L_3:
        /*0018*/ 	.byte	0x04, 0x11
        /*001a*/ 	.short	(.L_5 - .L_4)
	.align		4
.L_4:
        /*001c*/ 	.word	index@(triton_poi_fused_add_8)
        /*0020*/ 	.word	0x00000000


	//----- nvinfo : EIATTR_MIN_STACK_SIZE
	.align		4
.L_5:
        /*0024*/ 	.byte	0x04, 0x12
        /*0026*/ 	.short	(.L_7 - .L_6)
	.align		4
.L_6:
        /*0028*/ 	.word	index@(triton_poi_fused_add_8)
        /*002c*/ 	.word	0x00000000
.L_7:


//--------------------- .nv.info.triton_poi_fused_add_8 --------------------------
	.section	.nv.info.triton_poi_fused_add_8,"",@"SHT_CUDA_INFO"
	.sectionflags	@""
	.align	4


	//----- nvinfo : EIATTR_CUDA_API_VERSION
	.align		4
        /*0000*/ 	.byte	0x04, 0x37
        /*0002*/ 	.short	(.L_9 - .L_8)
.L_8:
        /*0004*/ 	.word	0x0000007c


	//----- nvinfo : EIATTR_KPARAM_INFO
	.align		4
.L_9:
        /*0008*/ 	.byte	0x04, 0x17
        /*000a*/ 	.short	(.L_11 - .L_10)
.L_10:
        /*000c*/ 	.word	0x00000000
        /*0010*/ 	.short	0x0003
        /*0012*/ 	.short	0x0018
        /*0014*/ 	.byte	0x00, 0xf0, 0x11, 0x00


	//----- nvinfo : EIATTR_KPARAM_INFO
	.align		4
.L_11:
        /*0018*/ 	.byte	0x04, 0x17
        /*001a*/ 	.short	(.L_13 - .L_12)
.L_12:
        /*001c*/ 	.word	0x00000000
        /*0020*/ 	.short	0x0002
        /*0022*/ 	.short	0x0010
        /*0024*/ 	.byte	0x00, 0xf4, 0x21, 0x00


	//----- nvinfo : EIATTR_KPARAM_INFO
	.align		4
.L_13:
        /*0028*/ 	.byte	0x04, 0x17
        /*002a*/ 	.short	(.L_15 - .L_14)
.L_14:
        /*002c*/ 	.word	0x00000000
        /*0030*/ 	.short	0x0001
        /*0032*/ 	.short	0x0008
        /*0034*/ 	.byte	0x00, 0xf4, 0x21, 0x00


	//----- nvinfo : EIATTR_KPARAM_INFO
	.align		4
.L_15:
        /*0038*/ 	.byte	0x04, 0x17
        /*003a*/ 	.short	(.L_17 - .L_16)
.L_16:
        /*003c*/ 	.word	0x00000000
        /*0040*/ 	.short	0x0000
        /*0042*/ 	.short	0x0000
        /*0044*/ 	.byte	0x00, 0xf4, 0x21, 0x00


	//----- nvinfo : EIATTR_SPARSE_MMA_MASK
	.align		4
.L_17:
        /*0048*/ 	.byte	0x03, 0x50
        /*004a*/ 	.short	0x0000


	//----- nvinfo : EIATTR_MAXREG_COUNT
	.align		4
        /*004c*/ 	.byte	0x03, 0x1b
        /*004e*/ 	.short	0x00ff


	//----- nvinfo : EIATTR_EXIT_INSTR_OFFSETS
	.align		4
        /*0050*/ 	.byte	0x04, 0x1c
        /*0052*/ 	.short	(.L_19 - .L_18)


	//   ....[0]....
.L_18:
        /*0054*/ 	.word	0x00000180


	//   ....[1]....
        /*0058*/ 	.word	0x000001a0


	//----- nvinfo : EIATTR_REQNTID
	.align		4
.L_19:
        /*005c*/ 	.byte	0x04, 0x10
        /*005e*/ 	.short	(.L_21 - .L_20)
.L_20:
        /*0060*/ 	.word	0x00000020
        /*0064*/ 	.word	0x00000001
        /*0068*/ 	.word	0x00000001


	//----- nvinfo : EIATTR_CBANK_PARAM_SIZE
	.align		4
.L_21:
        /*006c*/ 	.byte	0x03, 0x19
        /*006e*/ 	.short	0x001c


	//----- nvinfo : EIATTR_PARAM_CBANK
	.align		4
        /*0070*/ 	.byte	0x04, 0x0a
        /*0072*/ 	.short	(.L_23 - .L_22)
	.align		4
.L_22:
        /*0074*/ 	.word	index@(.nv.constant0.triton_poi_fused_add_8)
        /*0078*/ 	.short	0x0210
        /*007a*/ 	.short	0x001c


	//----- nvinfo : EIATTR_SW_WAR
	.align		4
.L_23:
        /*007c*/ 	.byte	0x04, 0x36
        /*007e*/ 	.short	(.L_25 - .L_24)
.L_24:
        /*0080*/ 	.word	0x00000008
.L_25:


//--------------------- .nv.callgraph             --------------------------
	.section	.nv.callgraph,"",@"SHT_CUDA_CALLGRAPH"
	.align	4
	.sectionentsize	8
	.align		4
        /*0000*/ 	.word	0x00000000
	.align		4
        /*0004*/ 	.word	0xffffffff
	.align		4
        /*0008*/ 	.word	0x00000000
	.align		4
        /*000c*/ 	.word	0xfffffffe
	.align		4
        /*0010*/ 	.word	0x00000000
	.align		4
        /*0014*/ 	.word	0xfffffffd
	.align		4
        /*0018*/ 	.word	0x00000000
	.align		4
        /*001c*/ 	.word	0xfffffffc


//--------------------- .text.triton_poi_fused_add_8 --------------------------
	.section	.text.triton_poi_fused_add_8,"ax",@progbits
	.align	128
        .global         triton_poi_fused_add_8
        .type           triton_poi_fused_add_8,@function
        .size           triton_poi_fused_add_8,(.L_x_1 - triton_poi_fused_add_8)
        .other          triton_poi_fused_add_8,@"STO_CUDA_ENTRY STV_DEFAULT"
triton_poi_fused_add_8:
.text.triton_poi_fused_add_8:
[----:B------:R-:W0:Y:S02]  /*0000*/  LDC R1, c[0x0][0x28] ;  /* 0x00000a00ff017b82 */ /* 0x000e240000000800 */
[----:B------:R-:W1:Y:S01]  /*0010*/  S2R R0, SR_TID.X ;  /* 0x0000000000007919 */ /* 0x000e620000002100 */
[----:B------:R-:W2:Y:S01]  /*0020*/  LDC.64 R2, c[0x0][0x218] ;  /* 0x00008600ff027b82 */ /* 0x000ea20000000a00 */
[----:B------:R-:W-:Y:S02]  /*0030*/  CS2R R10, SRZ ;  /* 0x00000000000a7805 */ /* 0x000fe4000001ff00 */
[----:B------:R-:W-:Y:S01]  /*0040*/  CS2R R12, SRZ ;  /* 0x00000000000c7805 */ /* 0x000fe2000001ff00 */
[----:B------:R-:W3:Y:S01]  /*0050*/  S2R R9, SR_CTAID.X ;  /* 0x0000000000097919 */ /* 0x000ee20000002500 */
[----:B------:R-:W-:-:S03]  /*0060*/  ULDC.64 UR4, c[0x0][0x208] ;  /* 0x0000820000047ab9 */ /* 0x000fc60000000a00 */
[----:B------:R-:W4:Y:S08]  /*0070*/  LDC.64 R4, c[0x0][0x220] ;  /* 0x00008800ff047b82 */ /* 0x000f300000000a00 */
[----:B------:R-:W5:Y:S01]  /*0080*/  LDC.64 R6, c[0x0][0x210] ;  /* 0x00008400ff067b82 */ /* 0x000f620000000a00 */
[----:B-1----:R-:W-:-:S04]  /*0090*/  SHF.L.U32 R0, R0, 0x1, RZ ;  /* 0x0000000100007819 */ /* 0x002fc800000006ff */
[----:B------:R-:W-:-:S04]  /*00a0*/  LOP3.LUT R0, R0, 0x3e, RZ, 0xc0, !PT ;  /* 0x0000003e00007812 */ /* 0x000fc800078ec0ff */
[----:B---3--:R-:W-:-:S04]  /*00b0*/  LEA R9, R9, R0, 0x6 ;  /* 0x0000000009097211 */ /* 0x008fc800078e30ff */
[C---:B------:R-:W-:Y:S01]  /*00c0*/  ISETP.GE.AND P0, PT, R9.reuse, 0x40, PT ;  /* 0x000000400900780c */ /* 0x040fe20003f06270 */
[----:B--2---:R-:W-:-:S04]  /*00d0*/  IMAD.WIDE R2, R9, 0x4, R2 ;  /* 0x0000000409027825 */ /* 0x004fc800078e0202 */
[----:B----4-:R-:W-:-:S04]  /*00e0*/  IMAD.WIDE R4, R9, 0x4, R4 ;  /* 0x0000000409047825 */ /* 0x010fc800078e0204 */
[----:B-----5:R-:W-:Y:S01]  /*00f0*/  IMAD.WIDE R6, R9, 0x4, R6 ;  /* 0x0000000409067825 */ /* 0x020fe200078e0206 */
[----:B------:R-:W-:-:S03]  /*0100*/  CS2R R8, SRZ ;  /* 0x0000000000087805 */ /* 0x000fc6000001ff00 */
[----:B------:R-:W2:Y:S04]  /*0110*/  @!P0 LDG.E.64 R10, desc[UR4][R2.64] ;  /* 0x00000004020a8981 */ /* 0x000ea8000c1e1b00 */
[----:B------:R-:W2:Y:S04]  /*0120*/  @!P0 LDG.E.64 R12, desc[UR4][R4.64] ;  /* 0x00000004040c8981 */ /* 0x000ea8000c1e1b00 */
[----:B------:R-:W3:Y:S01]  /*0130*/  @!P0 LDG.E.64 R8, desc[UR4][R6.64] ;  /* 0x0000000406088981 */ /* 0x000ee2000c1e1b00 */
[----:B--2---:R-:W-:Y:S01]  /*0140*/  FADD R15, R12, R10 ;  /* 0x0000000a0c0f7221 */ /* 0x004fe20000000000 */
[----:B------:R-:W-:-:S03]  /*0150*/  FADD R0, R13, R11 ;  /* 0x0000000b0d007221 */ /* 0x000fc60000000000 */
[----:B---3--:R-:W-:Y:S01]  /*0160*/  FADD R8, R15, R8 ;  /* 0x000000080f087221 */ /* 0x008fe20000000000 */
[----:B------:R-:W-:Y:S01]  /*0170*/  FADD R9, R0, R9 ;  /* 0x0000000900097221 */ /* 0x000fe20000000000 */
[----:B------:R-:W-:Y:S06]  /*0180*/  @P0 EXIT ;  /* 0x000000000000094d */ /* 0x000fec0003800000 */
[----:B------:R-:W-:Y:S01]  /*0190*/  STG.E.64 desc[UR4][R6.64], R8 ;  /* 0x0000000806007986 */ /* 0x000fe2000c101b04 */
[----:B------:R-:W-:Y:S05]  /*01a0*/  EXIT ;  /* 0x000000000000794d */ /* 0x000fea0003800000 */
.L_x_0:
[----:B------:R-:W-:-:S00]  /*01b0*/  BRA `(.L_x_0) ;  /* 0xfffffffc00fc7947 */ /* 0x000fc0000383ffff */
[----:B------:R-:W-:-:S00]  /*01c0*/  NOP ;  /* 0x0000000000007918 */ /* 0x000fc00000000000 */
        /* <DEDUP_REMOVED lines=11> */
.L_x_1:


//--------------------- .nv.constant0.triton_poi_fused_add_8 --------------------------
	.section	.nv.constant0.triton_poi_fused_add_8,"a",@progbits
	.sectionflags	@""
	.align	4
.nv.constant0.triton_poi_fused_add_8:
	.zero		556
